	.headerflags	@"EF_CUDA_TEXMODE_UNIFIED EF_CUDA_64BIT_ADDRESS EF_CUDA_ACCELERATORS EF_CUDA_SM90 EF_CUDA_VIRTUAL_SM(EF_CUDA_SM90)"
	.elftype	@"ET_EXEC"


//--------------------- .nv.info                  --------------------------
	.section	.nv.info,"",@"SHT_CUDA_INFO"
	.align	4


	//----- nvinfo : EIATTR_REGCOUNT
	.align		4
        /*0000*/ 	.byte	0x04, 0x2f
        /*0002*/ 	.short	(.L_1 - .L_0)
	.align		4
.L_0:
        /*0004*/ 	.word	index@(triton_poi_fused_add_convolution_mul_9)
        /*0008*/ 	.word	0x00000040


	//----- nvinfo : EIATTR_MIN_STACK_SIZE
	.align		4
.L_1:
        /*000c*/ 	.byte	0x04, 0x12
        /*000e*/ 	.short	(.L_3 - .L_2)
	.align		4
.L_2:
        /*0010*/ 	.word	index@(triton_poi_fused_add_convolution_mul_9)
        /*0014*/ 	.word	0x00000000


	//----- nvinfo : EIATTR_FRAME_SIZE
	.align		4
.L_3:
        /*0018*/ 	.byte	0x04, 0x11
        /*001a*/ 	.short	(.L_5 - .L_4)
	.align		4
.L_4:
        /*001c*/ 	.word	index@(triton_poi_fused_add_convolution_mul_9)
        /*0020*/ 	.word	0x00000000


	//----- nvinfo : EIATTR_MIN_STACK_SIZE
	.align		4
.L_5:
        /*0024*/ 	.byte	0x04, 0x12
        /*0026*/ 	.short	(.L_7 - .L_6)
	.align		4
.L_6:
        /*0028*/ 	.word	index@(triton_poi_fused_add_convolution_mul_9)
        /*002c*/ 	.word	0x00000000
.L_7:


//--------------------- .nv.info.triton_poi_fused_add_convolution_mul_9 --------------------------
	.section	.nv.info.triton_poi_fused_add_convolution_mul_9,"",@"SHT_CUDA_INFO"
	.sectionflags	@""
	.align	4


	//----- nvinfo : EIATTR_CUDA_API_VERSION
	.align		4
        /*0000*/ 	.byte	0x04, 0x37
        /*0002*/ 	.short	(.L_9 - .L_8)
.L_8:
        /*0004*/ 	.word	0x0000007c


	//----- nvinfo : EIATTR_KPARAM_INFO
	.align		4
.L_9:
        /*0008*/ 	.byte	0x04, 0x17
        /*000a*/ 	.short	(.L_11 - .L_10)
.L_10:
        /*000c*/ 	.word	0x00000000
        /*0010*/ 	.short	0x0009
        /*0012*/ 	.short	0x0044
        /*0014*/ 	.byte	0x00, 0xf0, 0x11, 0x00


	//----- nvinfo : EIATTR_KPARAM_INFO
	.align		4
.L_11:
        /*0018*/ 	.byte	0x04, 0x17
        /*001a*/ 	.short	(.L_13 - .L_12)
.L_12:
        /*001c*/ 	.word	0x00000000
        /*0020*/ 	.short	0x0008
        /*0022*/ 	.short	0x0040
        /*0024*/ 	.byte	0x00, 0xf0, 0x11, 0x00


	//----- nvinfo : EIATTR_KPARAM_INFO
	.align		4
.L_13:
        /*0028*/ 	.byte	0x04, 0x17
        /*002a*/ 	.short	(.L_15 - .L_14)
.L_14:
        /*002c*/ 	.word	0x00000000
        /*0030*/ 	.short	0x0007
        /*0032*/ 	.short	0x0038
        /*0034*/ 	.byte	0x00, 0xf4, 0x21, 0x00


	//----- nvinfo : EIATTR_KPARAM_INFO
	.align		4
.L_15:
        /*0038*/ 	.byte	0x04, 0x17
        /*003a*/ 	.short	(.L_17 - .L_16)
.L_16:
        /*003c*/ 	.word	0x00000000
        /*0040*/ 	.short	0x0006
        /*0042*/ 	.short	0x0030
        /*0044*/ 	.byte	0x00, 0xf4, 0x21, 0x00


	//----- nvinfo : EIATTR_KPARAM_INFO
	.align		4
.L_17:
        /*0048*/ 	.byte	0x04, 0x17
        /*004a*/ 	.short	(.L_19 - .L_18)
.L_18:
        /*004c*/ 	.word	0x00000000
        /*0050*/ 	.short	0x0005
        /*0052*/ 	.short	0x0028
        /*0054*/ 	.byte	0x00, 0xf4, 0x21, 0x00


	//----- nvinfo : EIATTR_KPARAM_INFO
	.align		4
.L_19:
        /*0058*/ 	.byte	0x04, 0x17
        /*005a*/ 	.short	(.L_21 - .L_20)
.L_20:
        /*005c*/ 	.word	0x00000000
        /*0060*/ 	.short	0x0004
        /*0062*/ 	.short	0x0020
        /*0064*/ 	.byte	0x00, 0xf4, 0x21, 0x00


	//----- nvinfo : EIATTR_KPARAM_INFO
	.align		4
.L_21:
        /*0068*/ 	.byte	0x04, 0x17
        /*006a*/ 	.short	(.L_23 - .L_22)
.L_22:
        /*006c*/ 	.word	0x00000000
        /*0070*/ 	.short	0x0003
        /*0072*/ 	.short	0x0018
        /*0074*/ 	.byte	0x00, 0xf4, 0x21, 0x00


	//----- nvinfo : EIATTR_KPARAM_INFO
	.align		4
.L_23:
        /*0078*/ 	.byte	0x04, 0x17
        /*007a*/ 	.short	(.L_25 - .L_24)
.L_24:
        /*007c*/ 	.word	0x00000000
        /*0080*/ 	.short	0x0002
        /*0082*/ 	.short	0x0010
        /*0084*/ 	.byte	0x00, 0xf4, 0x21, 0x00


	//----- nvinfo : EIATTR_KPARAM_INFO
	.align		4
.L_25:
        /*0088*/ 	.byte	0x04, 0x17
        /*008a*/ 	.short	(.L_27 - .L_26)
.L_26:
        /*008c*/ 	.word	0x00000000
        /*0090*/ 	.short	0x0001
        /*0092*/ 	.short	0x0008
        /*0094*/ 	.byte	0x00, 0xf4, 0x21, 0x00


	//----- nvinfo : EIATTR_KPARAM_INFO
	.align		4
.L_27:
        /*0098*/ 	.byte	0x04, 0x17
        /*009a*/ 	.short	(.L_29 - .L_28)
.L_28:
        /*009c*/ 	.word	0x00000000
        /*00a0*/ 	.short	0x0000
        /*00a2*/ 	.short	0x0000
        /*00a4*/ 	.byte	0x00, 0xf4, 0x21, 0x00


	//----- nvinfo : EIATTR_SPARSE_MMA_MASK
	.align		4
.L_29:
        /*00a8*/ 	.byte	0x03, 0x50
        /*00aa*/ 	.short	0x0000


	//----- nvinfo : EIATTR_MAXREG_COUNT
	.align		4
        /*00ac*/ 	.byte	0x03, 0x1b
        /*00ae*/ 	.short	0x00ff


	//----- nvinfo : EIATTR_EXIT_INSTR_OFFSETS
	.align		4
        /*00b0*/ 	.byte	0x04, 0x1c
        /*00b2*/ 	.short	(.L_31 - .L_30)


	//   ....[0]....
.L_30:
        /*00b4*/ 	.word	0x00000ea0


	//   ....[1]....
        /*00b8*/ 	.word	0x00000f00


	//----- nvinfo : EIATTR_REQNTID
	.align		4
.L_31:
        /*00bc*/ 	.byte	0x04, 0x10
        /*00be*/ 	.short	(.L_33 - .L_32)
.L_32:
        /*00c0*/ 	.word	0x00000100
        /*00c4*/ 	.word	0x00000001
        /*00c8*/ 	.word	0x00000001


	//----- nvinfo : EIATTR_CBANK_PARAM_SIZE
	.align		4
.L_33:
        /*00cc*/ 	.byte	0x03, 0x19
        /*00ce*/ 	.short	0x0048


	//----- nvinfo : EIATTR_PARAM_CBANK
	.align		4
        /*00d0*/ 	.byte	0x04, 0x0a
        /*00d2*/ 	.short	(.L_35 - .L_34)
	.align		4
.L_34:
        /*00d4*/ 	.word	index@(.nv.constant0.triton_poi_fused_add_convolution_mul_9)
        /*00d8*/ 	.short	0x0210
        /*00da*/ 	.short	0x0048


	//----- nvinfo : EIATTR_SW_WAR
	.align		4
.L_35:
        /*00dc*/ 	.byte	0x04, 0x36
        /*00de*/ 	.short	(.L_37 - .L_36)
.L_36:
        /*00e0*/ 	.word	0x00000008
.L_37:


//--------------------- .nv.callgraph             --------------------------
	.section	.nv.callgraph,"",@"SHT_CUDA_CALLGRAPH"
	.align	4
	.sectionentsize	8
	.align		4
        /*0000*/ 	.word	0x00000000
	.align		4
        /*0004*/ 	.word	0xffffffff
	.align		4
        /*0008*/ 	.word	0x00000000
	.align		4
        /*000c*/ 	.word	0xfffffffe
	.align		4
        /*0010*/ 	.word	0x00000000
	.align		4
        /*0014*/ 	.word	0xfffffffd
	.align		4
        /*0018*/ 	.word	0x00000000
	.align		4
        /*001c*/ 	.word	0xfffffffc


//--------------------- .text.triton_poi_fused_add_convolution_mul_9 --------------------------
	.section	.text.triton_poi_fused_add_convolution_mul_9,"ax",@progbits
	.sectionflags	@"SHF_BARRIERS=1"
	.align	128
        .global         triton_poi_fused_add_convolution_mul_9
        .type           triton_poi_fused_add_convolution_mul_9,@function
        .size           triton_poi_fused_add_convolution_mul_9,(.L_x_1 - triton_poi_fused_add_convolution_mul_9)
        .other          triton_poi_fused_add_convolution_mul_9,@"STO_CUDA_ENTRY STV_DEFAULT"
triton_poi_fused_add_convolution_mul_9:
.text.triton_poi_fused_add_convolution_mul_9:
[----:B------:R-:W0:Y:S01]  /*0000*/  LDC R1, c[0x0][0x28] ;  /* 0x00000a00ff017b82 */ /* 0x000e220000000800 */
[----:B------:R-:W1:Y:S07]  /*0010*/  S2R R0, SR_CTAID.X ;  /* 0x0000000000007919 */ /* 0x000e6e0000002500 */
[----:B------:R-:W2:Y:S01]  /*0020*/  LDC.64 R16, c[0x0][0x220] ;  /* 0x00008800ff107b82 */ /* 0x000ea20000000a00 */
[----:B------:R-:W-:Y:S02]  /*0030*/  CS2R R4, SRZ ;  /* 0x0000000000047805 */ /* 0x000fe4000001ff00 */
[----:B------:R-:W-:Y:S01]  /*0040*/  CS2R R6, SRZ ;  /* 0x0000000000067805 */ /* 0x000fe2000001ff00 */
[----:B------:R-:W3:Y:S01]  /*0050*/  S2R R48, SR_TID.X ;  /* 0x0000000000307919 */ /* 0x000ee20000002100 */
[----:B------:R-:W-:Y:S01]  /*0060*/  ULDC.64 UR6, c[0x0][0x208] ;  /* 0x0000820000067ab9 */ /* 0x000fe20000000a00 */
[----:B------:R-:W4:Y:S02]  /*0070*/  S2R R2, SR_CTAID.Y ;  /* 0x0000000000027919 */ /* 0x000f240000002600 */
[----:B------:R-:W5:Y:S08]  /*0080*/  LDC.64 R28, c[0x0][0x228] ;  /* 0x00008a00ff1c7b82 */ /* 0x000f700000000a00 */
[----:B------:R-:W5:Y:S01]  /*0090*/  LDC.64 R38, c[0x0][0x230] ;  /* 0x00008c00ff267b82 */ /* 0x000f620000000a00 */
[----:B------:R-:W-:-:S02]  /*00a0*/  CS2R R8, SRZ ;  /* 0x0000000000087805 */ /* 0x000fc4000001ff00 */
[----:B------:R-:W-:Y:S02]  /*00b0*/  CS2R R10, SRZ ;  /* 0x00000000000a7805 */ /* 0x000fe4000001ff00 */
[----:B------:R-:W-:Y:S02]  /*00c0*/  CS2R R12, SRZ ;  /* 0x00000000000c7805 */ /* 0x000fe4000001ff00 */
[----:B------:R-:W-:Y:S02]  /*00d0*/  CS2R R14, SRZ ;  /* 0x00000000000e7805 */ /* 0x000fe4000001ff00 */
[----:B------:R-:W-:Y:S02]  /*00e0*/  CS2R R18, SRZ ;  /* 0x0000000000127805 */ /* 0x000fe4000001ff00 */
[----:B------:R-:W-:Y:S02]  /*00f0*/  CS2R R24, SRZ ;  /* 0x0000000000187805 */ /* 0x000fe4000001ff00 */
[----:B------:R-:W-:Y:S01]  /*0100*/  CS2R R20, SRZ ;  /* 0x0000000000147805 */ /* 0x000fe2000001ff00 */
[----:B------:R-:W5:Y:S01]  /*0110*/  LDC.64 R50, c[0x0][0x210] ;  /* 0x00008400ff327b82 */ /* 0x000f620000000a00 */
[----:B-1----:R-:W-:-:S07]  /*0120*/  SHF.L.U32 R0, R0, 0x4, RZ ;  /* 0x0000000400007819 */ /* 0x002fce00000006ff */
[----:B------:R-:W1:Y:S01]  /*0130*/  LDC.64 R32, c[0x0][0x218] ;  /* 0x00008600ff207b82 */ /* 0x000e620000000a00 */
[----:B---3--:R-:W-:Y:S02]  /*0140*/  SHF.L.U32 R3, R48, 0x2, RZ ;  /* 0x0000000230037819 */ /* 0x008fe400000006ff */
[----:B------:R-:W-:Y:S02]  /*0150*/  SHF.R.U32.HI R23, RZ, 0x2, R48 ;  /* 0x00000002ff177819 */ /* 0x000fe40000011630 */
[----:B------:R-:W-:-:S03]  /*0160*/  LOP3.LUT R49, R0, 0xc, R3, 0xf8, !PT ;  /* 0x0000000c00317812 */ /* 0x000fc600078ef803 */
[----:B------:R-:W3:Y:S01]  /*0170*/  LDC.64 R58, c[0x0][0x238] ;  /* 0x00008e00ff3a7b82 */ /* 0x000ee20000000a00 */
[----:B------:R-:W-:Y:S02]  /*0180*/  SGXT.U32 R23, R23, 0x6 ;  /* 0x000000061717781a */ /* 0x000fe40000000000 */
[C---:B------:R-:W-:Y:S01]  /*0190*/  ISETP.GE.AND P0, PT, R49.reuse, 0x40, PT ;  /* 0x000000403100780c */ /* 0x040fe20003f06270 */
[----:B--2---:R-:W-:Y:S01]  /*01a0*/  IMAD.WIDE R16, R49, 0x4, R16 ;  /* 0x0000000431107825 */ /* 0x004fe200078e0210 */
[----:B----4-:R-:W-:-:S05]  /*01b0*/  PRMT R26, R23, 0x6540, R2 ;  /* 0x00006540171a7816 */ /* 0x010fca0000000002 */
[----:B------:R-:W-:Y:S01]  /*01c0*/  IMAD R55, R26, 0x40, R49 ;  /* 0x000000401a377824 */ /* 0x000fe200078e0231 */
[----:B------:R-:W-:-:S03]  /*01d0*/  CS2R R26, SRZ ;  /* 0x00000000001a7805 */ /* 0x000fc6000001ff00 */
[C---:B------:R-:W-:Y:S01]  /*01e0*/  VIADD R53, R55.reuse, 0x2000 ;  /* 0x0000200037357836 */ /* 0x040fe20000000000 */
[----:B------:R-:W-:Y:S01]  /*01f0*/  IADD3 R57, R55, 0x1000, RZ ;  /* 0x0000100037397810 */ /* 0x000fe20007ffe0ff */
[----:B------:R2:W4:Y:S01]  /*0200*/  @!P0 LDG.E.EL.128 R4, desc[UR6][R16.64] ;  /* 0x0000000610048981 */ /* 0x000522000c2e1d00 */
[----:B------:R-:W-:Y:S02]  /*0210*/  IADD3 R41, R55, 0x3000, RZ ;  /* 0x0000300037297810 */ /* 0x000fe40007ffe0ff */
[----:B------:R-:W-:Y:S01]  /*0220*/  CS2R R22, SRZ ;  /* 0x0000000000167805 */ /* 0x000fe2000001ff00 */
[----:B-----5:R-:W-:-:S04]  /*0230*/  IMAD.WIDE R30, R55, 0x4, R28 ;  /* 0x00000004371e7825 */ /* 0x020fc800078e021c */
[----:B0-----:R-:W-:Y:S01]  /*0240*/  IMAD.WIDE R38, R49, 0x4, R38 ;  /* 0x0000000431267825 */ /* 0x001fe200078e0226 */
[----:B------:R0:W4:Y:S01]  /*0250*/  @!P0 LDG.E.EL.128 R8, desc[UR6][R30.64] ;  /* 0x000000061e088981 */ /* 0x000122000c2e1d00 */
[----:B--2---:R-:W-:Y:S02]  /*0260*/  CS2R R16, SRZ ;  /* 0x0000000000107805 */ /* 0x004fe4000001ff00 */
[--C-:B------:R-:W-:Y:S01]  /*0270*/  IMAD.WIDE R34, R57, 0x4, R28.reuse ;  /* 0x0000000439227825 */ /* 0x100fe200078e021c */
[----:B------:R-:W4:Y:S03]  /*0280*/  @!P0 LDG.E.EL.128 R24, desc[UR6][R38.64] ;  /* 0x0000000626188981 */ /* 0x000f26000c2e1d00 */
[--C-:B------:R-:W-:Y:S01]  /*0290*/  IMAD.WIDE R36, R53, 0x4, R28.reuse ;  /* 0x0000000435247825 */ /* 0x100fe200078e021c */
[----:B------:R2:W5:Y:S03]  /*02a0*/  @!P0 LDG.E.EL.128 R12, desc[UR6][R34.64] ;  /* 0x00000006220c8981 */ /* 0x000566000c2e1d00 */
[----:B------:R-:W-:Y:S01]  /*02b0*/  IMAD.WIDE R28, R41, 0x4, R28 ;  /* 0x00000004291c7825 */ /* 0x000fe200078e021c */
[----:B------:R1:W5:Y:S04]  /*02c0*/  @!P0 LDG.E.EL.128 R16, desc[UR6][R36.64] ;  /* 0x0000000624108981 */ /* 0x000368000c2e1d00 */
[----:B------:R3:W5:Y:S01]  /*02d0*/  @!P0 LDG.E.EL.128 R20, desc[UR6][R28.64] ;  /* 0x000000061c148981 */ /* 0x000762000c2e1d00 */
[----:B------:R-:W-:Y:S01]  /*02e0*/  IMAD.WIDE R54, R55, 0x4, R50 ;  /* 0x0000000437367825 */ /* 0x000fe200078e0232 */
[----:B0-----:R-:W-:-:S02]  /*02f0*/  CS2R R30, SRZ ;  /* 0x00000000001e7805 */ /* 0x001fc4000001ff00 */
[----:B--2---:R-:W-:Y:S01]  /*0300*/  CS2R R34, SRZ ;  /* 0x0000000000227805 */ /* 0x004fe2000001ff00 */
[--C-:B------:R-:W-:Y:S01]  /*0310*/  IMAD.WIDE R56, R57, 0x4, R50.reuse ;  /* 0x0000000439387825 */ /* 0x100fe200078e0232 */
[----:B-1----:R-:W-:Y:S02]  /*0320*/  CS2R R36, SRZ ;  /* 0x0000000000247805 */ /* 0x002fe4000001ff00 */
[----:B------:R-:W-:Y:S01]  /*0330*/  CS2R R38, SRZ ;  /* 0x0000000000267805 */ /* 0x000fe2000001ff00 */
[--C-:B------:R-:W-:Y:S01]  /*0340*/  IMAD.WIDE R52, R53, 0x4, R50.reuse ;  /* 0x0000000435347825 */ /* 0x100fe200078e0232 */
[----:B---3--:R-:W-:Y:S02]  /*0350*/  CS2R R28, SRZ ;  /* 0x00000000001c7805 */ /* 0x008fe4000001ff00 */
[----:B------:R-:W-:Y:S02]  /*0360*/  CS2R R42, SRZ ;  /* 0x00000000002a7805 */ /* 0x000fe4000001ff00 */
[----:B------:R-:W-:Y:S01]  /*0370*/  CS2R R44, SRZ ;  /* 0x00000000002c7805 */ /* 0x000fe2000001ff00 */
[----:B------:R-:W-:Y:S01]  /*0380*/  IMAD.WIDE R50, R41, 0x4, R50 ;  /* 0x0000000429327825 */ /* 0x000fe200078e0232 */
[----:B------:R-:W-:-:S02]  /*0390*/  CS2R R40, SRZ ;  /* 0x0000000000287805 */ /* 0x000fc4000001ff00 */
[----:B------:R-:W-:Y:S01]  /*03a0*/  CS2R R46, SRZ ;  /* 0x00000000002e7805 */ /* 0x000fe2000001ff00 */
[----:B------:R-:W2:Y:S04]  /*03b0*/  @!P0 LDG.E.EL.128 R36, desc[UR6][R56.64] ;  /* 0x0000000638248981 */ /* 0x000ea8000c2e1d00 */
[----:B------:R-:W3:Y:S04]  /*03c0*/  @!P0 LDG.E.EL.128 R40, desc[UR6][R52.64] ;  /* 0x0000000634288981 */ /* 0x000ee8000c2e1d00 */
[----:B------:R-:W2:Y:S01]  /*03d0*/  @!P0 LDG.E.EL.128 R44, desc[UR6][R50.64] ;  /* 0x00000006322c8981 */ /* 0x000ea2000c2e1d00 */
[----:B------:R-:W-:-:S04]  /*03e0*/  IMAD.WIDE R60, R49, 0x4, R58 ;  /* 0x00000004313c7825 */ /* 0x000fc800078e023a */
[-CC-:B----4-:R-:W-:Y:S01]  /*03f0*/  FFMA R8, R8, R4.reuse, R24.reuse ;  /* 0x0000000408087223 */ /* 0x190fe20000000018 */
[-CC-:B------:R-:W-:Y:S01]  /*0400*/  FFMA R9, R9, R5.reuse, R25.reuse ;  /* 0x0000000509097223 */ /* 0x180fe20000000019 */
[-CC-:B-----5:R-:W-:Y:S01]  /*0410*/  FFMA R12, R12, R4.reuse, R24.reuse ;  /* 0x000000040c0c7223 */ /* 0x1a0fe20000000018 */
[-CC-:B------:R-:W-:Y:S01]  /*0420*/  FFMA R13, R13, R5.reuse, R25.reuse ;  /* 0x000000050d0d7223 */ /* 0x180fe20000000019 */
[-CC-:B------:R-:W-:Y:S01]  /*0430*/  FFMA R16, R16, R4.reuse, R24.reuse ;  /* 0x0000000410107223 */ /* 0x180fe20000000018 */
[-CC-:B------:R-:W-:Y:S01]  /*0440*/  FFMA R17, R17, R5.reuse, R25.reuse ;  /* 0x0000000511117223 */ /* 0x180fe20000000019 */
[----:B------:R-:W-:Y:S01]  /*0450*/  FFMA R24, R20, R4, R24 ;  /* 0x0000000414187223 */ /* 0x000fe20000000018 */
[----:B------:R-:W-:Y:S02]  /*0460*/  FFMA R25, R21, R5, R25 ;  /* 0x0000000515197223 */ /* 0x000fe40000000019 */
[----:B------:R-:W0:Y:S01]  /*0470*/  LDC.64 R20, c[0x0][0x240] ;  /* 0x00009000ff147b82 */ /* 0x000e220000000a00 */
[----:B------:R-:W-:Y:S01]  /*0480*/  IMAD.WIDE R4, R49, 0x4, R32 ;  /* 0x0000000431047825 */ /* 0x000fe200078e0220 */
[----:B------:R-:W-:-:S04]  /*0490*/  CS2R R32, SRZ ;  /* 0x0000000000207805 */ /* 0x000fc8000001ff00 */
[----:B------:R1:W2:Y:S04]  /*04a0*/  @!P0 LDG.E.EL.128 R28, desc[UR6][R4.64] ;  /* 0x00000006041c8981 */ /* 0x0002a8000c2e1d00 */
[----:B------:R-:W4:Y:S01]  /*04b0*/  @!P0 LDG.E.EL.128 R32, desc[UR6][R54.64] ;  /* 0x0000000636208981 */ /* 0x000f22000c2e1d00 */
[-CC-:B------:R-:W-:Y:S01]  /*04c0*/  FFMA R10, R10, R6.reuse, R26.reuse ;  /* 0x000000060a0a7223 */ /* 0x180fe2000000001a */
[-CC-:B------:R-:W-:Y:S01]  /*04d0*/  FFMA R14, R14, R6.reuse, R26.reuse ;  /* 0x000000060e0e7223 */ /* 0x180fe2000000001a */
[-CC-:B------:R-:W-:Y:S01]  /*04e0*/  FFMA R18, R18, R6.reuse, R26.reuse ;  /* 0x0000000612127223 */ /* 0x180fe2000000001a */
[-CC-:B------:R-:W-:Y:S01]  /*04f0*/  FFMA R11, R11, R7.reuse, R27.reuse ;  /* 0x000000070b0b7223 */ /* 0x180fe2000000001b */
[-CC-:B------:R-:W-:Y:S01]  /*0500*/  FFMA R15, R15, R7.reuse, R27.reuse ;  /* 0x000000070f0f7223 */ /* 0x180fe2000000001b */
[-CC-:B------:R-:W-:Y:S01]  /*0510*/  FFMA R19, R19, R7.reuse, R27.reuse ;  /* 0x0000000713137223 */ /* 0x180fe2000000001b */
[----:B------:R-:W-:Y:S01]  /*0520*/  FFMA R26, R22, R6, R26 ;  /* 0x00000006161a7223 */ /* 0x000fe2000000001a */
[----:B------:R-:W-:Y:S01]  /*0530*/  FFMA R27, R23, R7, R27 ;  /* 0x00000007171b7223 */ /* 0x000fe2000000001b */
[----:B-1----:R-:W-:-:S02]  /*0540*/  CS2R R4, SRZ ;  /* 0x0000000000047805 */ /* 0x002fc4000001ff00 */
[----:B------:R-:W-:Y:S02]  /*0550*/  CS2R R6, SRZ ;  /* 0x0000000000067805 */ /* 0x000fe4000001ff00 */
[----:B------:R-:W-:Y:S01]  /*0560*/  CS2R R22, SRZ ;  /* 0x0000000000167805 */ /* 0x000fe2000001ff00 */
[----:B0-----:R-:W-:Y:S01]  /*0570*/  IMAD.WIDE R58, R49, 0x4, R20 ;  /* 0x00000004313a7825 */ /* 0x001fe200078e0214 */
[----:B------:R-:W-:Y:S02]  /*0580*/  CS2R R20, SRZ ;  /* 0x0000000000147805 */ /* 0x000fe4000001ff00 */
[----:B------:R-:W5:Y:S04]  /*0590*/  @!P0 LDG.E.EL.128 R4, desc[UR6][R60.64] ;  /* 0x000000063c048981 */ /* 0x000f68000c2e1d00 */
[----:B------:R0:W5:Y:S01]  /*05a0*/  @!P0 LDG.E.EL.128 R20, desc[UR6][R58.64] ;  /* 0x000000063a148981 */ /* 0x000162000c2e1d00 */
[----:B------:R-:W1:Y:S01]  /*05b0*/  S2R R49, SR_TID.X ;  /* 0x0000000000317919 */ /* 0x000e620000002100 */
[----:B------:R-:W0:Y:S01]  /*05c0*/  S2UR UR5, SR_CgaCtaId ;  /* 0x00000000000579c3 */ /* 0x000e220000008800 */
[----:B------:R-:W-:-:S02]  /*05d0*/  UMOV UR4, 0x400 ;  /* 0x0000040000047882 */ /* 0x000fc40000000000 */
[----:B0-----:R-:W-:Y:S01]  /*05e0*/  UPRMT UR4, UR5, 0x654, UR4 ;  /* 0x0000065405047896 */ /* 0x001fe20008000004 */
[----:B------:R-:W-:-:S04]  /*05f0*/  LOP3.LUT R3, R3, 0xfc, RZ, 0xc0, !PT ;  /* 0x000000fc03037812 */ /* 0x000fc800078ec0ff */
[----:B------:R-:W-:Y:S01]  /*0600*/  BAR.SYNC.DEFER_BLOCKING 0x0 ;  /* 0x0000000000007b1d */ /* 0x000fe20000010000 */
[C---:B--2---:R-:W-:Y:S01]  /*0610*/  FADD R36, R28.reuse, R36 ;  /* 0x000000241c247221 */ /* 0x044fe20000000000 */
[C---:B---3--:R-:W-:Y:S01]  /*0620*/  FADD R40, R28.reuse, R40 ;  /* 0x000000281c287221 */ /* 0x048fe20000000000 */
[C---:B------:R-:W-:Y:S01]  /*0630*/  FADD R44, R28.reuse, R44 ;  /* 0x0000002c1c2c7221 */ /* 0x040fe20000000000 */
[----:B----4-:R-:W-:Y:S01]  /*0640*/  FADD R32, R28, R32 ;  /* 0x000000201c207221 */ /* 0x010fe20000000000 */
[----:B-1----:R-:W-:-:S04]  /*0650*/  SHF.L.U32 R28, R49, 0xa, RZ ;  /* 0x0000000a311c7819 */ /* 0x002fc800000006ff */
[----:B------:R-:W-:Y:S01]  /*0660*/  LOP3.LUT R28, R28, 0xc00, RZ, 0xc0, !PT ;  /* 0x00000c001c1c7812 */ /* 0x000fe200078ec0ff */
[C---:B------:R-:W-:Y:S01]  /*0670*/  FADD R33, R29.reuse, R33 ;  /* 0x000000211d217221 */ /* 0x040fe20000000000 */
[C---:B------:R-:W-:Y:S01]  /*0680*/  FADD R37, R29.reuse, R37 ;  /* 0x000000251d257221 */ /* 0x040fe20000000000 */
[C---:B------:R-:W-:Y:S01]  /*0690*/  FADD R41, R29.reuse, R41 ;  /* 0x000000291d297221 */ /* 0x040fe20000000000 */
[----:B------:R-:W-:Y:S01]  /*06a0*/  FADD R45, R29, R45 ;  /* 0x0000002d1d2d7221 */ /* 0x000fe20000000000 */
[----:B------:R-:W-:Y:S02]  /*06b0*/  LOP3.LUT R59, R28, 0x300, RZ, 0xfc, !PT ;  /* 0x000003001c3b7812 */ /* 0x000fe400078efcff */
[----:B------:R-:W-:Y:S01]  /*06c0*/  SHF.R.U32.HI R29, RZ, 0x2, R49 ;  /* 0x00000002ff1d7819 */ /* 0x000fe20000011631 */
[----:B------:R-:W-:Y:S01]  /*06d0*/  FADD R34, R30, R34 ;  /* 0x000000221e227221 */ /* 0x000fe20000000000 */
[----:B------:R-:W-:Y:S01]  /*06e0*/  FADD R35, R31, R35 ;  /* 0x000000231f237221 */ /* 0x000fe20000000000 */
[----:B------:R-:W-:-:S02]  /*06f0*/  LEA.HI R60, R59, UR4, RZ, 0x1c ;  /* 0x000000043b3c7c11 */ /* 0x000fc4000f8fe0ff */
[----:B------:R-:W-:Y:S01]  /*0700*/  SGXT.U32 R29, R29, 0x6 ;  /* 0x000000061d1d781a */ /* 0x000fe20000000000 */
[C---:B------:R-:W-:Y:S01]  /*0710*/  FADD R39, R31.reuse, R39 ;  /* 0x000000271f277221 */ /* 0x040fe20000000000 */
[----:B-----5:R-:W-:Y:S01]  /*0720*/  FFMA R59, R32, R4, R20 ;  /* 0x00000004203b7223 */ /* 0x020fe20000000014 */
[----:B------:R0:W-:Y:S01]  /*0730*/  @!P0 STG.E.128 desc[UR6][R54.64], R32 ;  /* 0x0000002036008986 */ /* 0x0001e2000c101d06 */
[C---:B------:R-:W-:Y:S01]  /*0740*/  FADD R43, R31.reuse, R43 ;  /* 0x0000002b1f2b7221 */ /* 0x040fe20000000000 */
[----:B------:R-:W-:Y:S01]  /*0750*/  FADD R47, R31, R47 ;  /* 0x0000002f1f2f7221 */ /* 0x000fe20000000000 */
[----:B------:R-:W-:Y:S01]  /*0760*/  FADD R31, R8, R59 ;  /* 0x0000003b081f7221 */ /* 0x000fe20000000000 */
[----:B------:R-:W-:Y:S01]  /*0770*/  FFMA R8, R33, R5, R21 ;  /* 0x0000000521087223 */ /* 0x000fe20000000015 */
[----:B------:R-:W-:Y:S01]  /*0780*/  LOP3.LUT R58, R28, 0x200, RZ, 0xfc, !PT ;  /* 0x000002001c3a7812 */ /* 0x000fe200078efcff */
[C---:B------:R-:W-:Y:S01]  /*0790*/  FADD R38, R30.reuse, R38 ;  /* 0x000000261e267221 */ /* 0x040fe20000000000 */
[C---:B------:R-:W-:Y:S01]  /*07a0*/  FADD R42, R30.reuse, R42 ;  /* 0x0000002a1e2a7221 */ /* 0x040fe20000000000 */
[----:B------:R-:W-:Y:S01]  /*07b0*/  FADD R46, R30, R46 ;  /* 0x0000002e1e2e7221 */ /* 0x000fe20000000000 */
[----:B------:R-:W-:Y:S01]  /*07c0*/  FFMA R30, R35, R7, R23 ;  /* 0x00000007231e7223 */ /* 0x000fe20000000017 */
[----:B------:R-:W-:Y:S01]  /*07d0*/  FADD R8, R9, R8 ;  /* 0x0000000809087221 */ /* 0x000fe20000000000 */
[----:B------:R-:W-:-:S02]  /*07e0*/  LEA.HI R58, R58, UR4, RZ, 0x1c ;  /* 0x000000043a3a7c11 */ /* 0x000fc4000f8fe0ff */
[----:B0-----:R-:W-:Y:S01]  /*07f0*/  LOP3.LUT R55, R28, R29, RZ, 0xfc, !PT ;  /* 0x0000001d1c377212 */ /* 0x001fe200078efcff */
[----:B------:R-:W-:Y:S01]  /*0800*/  FFMA R33, R34, R6, R22 ;  /* 0x0000000622217223 */ /* 0x000fe20000000016 */
[C---:B------:R-:W-:Y:S02]  /*0810*/  LOP3.LUT R29, R28.reuse, 0x100, RZ, 0xfc, !PT ;  /* 0x000001001c1d7812 */ /* 0x040fe400078efcff */
[----:B------:R-:W-:Y:S01]  /*0820*/  LEA.HI R28, R28, UR4, RZ, 0x1c ;  /* 0x000000041c1c7c11 */ /* 0x000fe2000f8fe0ff */
[----:B------:R-:W-:Y:S01]  /*0830*/  FADD R9, R10, R33 ;  /* 0x000000210a097221 */ /* 0x000fe20000000000 */
[----:B------:R-:W-:Y:S01]  /*0840*/  LEA.HI R54, R29, UR4, RZ, 0x1c ;  /* 0x000000041d367c11 */ /* 0x000fe2000f8fe0ff */
[----:B------:R-:W-:Y:S01]  /*0850*/  FADD R10, R11, R30 ;  /* 0x0000001e0b0a7221 */ /* 0x000fe20000000000 */
[-C--:B------:R-:W-:Y:S01]  /*0860*/  FFMA R11, R36, R4.reuse, R20 ;  /* 0x00000004240b7223 */ /* 0x080fe20000000014 */
[C---:B------:R-:W-:Y:S02]  /*0870*/  IMAD R28, R55.reuse, 0x4, R28 ;  /* 0x00000004371c7824 */ /* 0x040fe400078e021c */
[-CC-:B------:R-:W-:Y:S01]  /*0880*/  FFMA R33, R40, R4.reuse, R20.reuse ;  /* 0x0000000428217223 */ /* 0x180fe20000000014 */
[----:B------:R-:W-:Y:S01]  /*0890*/  FFMA R35, R44, R4, R20 ;  /* 0x000000042c237223 */ /* 0x000fe20000000014 */
[----:B------:R-:W-:Y:S01]  /*08a0*/  LEA R29, R55, R54, 0x2 ;  /* 0x00000036371d7211 */ /* 0x000fe200078e10ff */
[-CC-:B------:R-:W-:Y:S01]  /*08b0*/  FFMA R20, R37, R5.reuse, R21.reuse ;  /* 0x0000000525147223 */ /* 0x180fe20000000015 */
[-CC-:B------:R-:W-:Y:S01]  /*08c0*/  FFMA R4, R41, R5.reuse, R21.reuse ;  /* 0x0000000529047223 */ /* 0x180fe20000000015 */
[----:B------:R-:W-:Y:S01]  /*08d0*/  FFMA R30, R45, R5, R21 ;  /* 0x000000052d1e7223 */ /* 0x000fe20000000015 */
[C---:B------:R-:W-:Y:S01]  /*08e0*/  LEA R54, R55.reuse, R58, 0x2 ;  /* 0x0000003a37367211 */ /* 0x040fe200078e10ff */
[-CC-:B------:R-:W-:Y:S01]  /*08f0*/  FFMA R59, R38, R6.reuse, R22.reuse ;  /* 0x00000006263b7223 */ /* 0x180fe20000000016 */
[-CC-:B------:R-:W-:Y:S01]  /*0900*/  FFMA R5, R42, R6.reuse, R22.reuse ;  /* 0x000000062a057223 */ /* 0x180fe20000000016 */
[----:B------:R-:W-:Y:S01]  /*0910*/  FFMA R21, R46, R6, R22 ;  /* 0x000000062e157223 */ /* 0x000fe20000000016 */
[----:B------:R-:W-:-:S02]  /*0920*/  IMAD R55, R55, 0x4, R60 ;  /* 0x0000000437377824 */ /* 0x000fc400078e023c */
[-C--:B------:R-:W-:Y:S01]  /*0930*/  FFMA R6, R39, R7.reuse, R23 ;  /* 0x0000000727067223 */ /* 0x080fe20000000017 */
[----:B------:R-:W-:Y:S01]  /*0940*/  FADD R11, R12, R11 ;  /* 0x0000000b0c0b7221 */ /* 0x000fe20000000000 */
[----:B------:R-:W-:Y:S01]  /*0950*/  FADD R20, R13, R20 ;  /* 0x000000140d147221 */ /* 0x000fe20000000000 */
[----:B------:R-:W-:Y:S01]  /*0960*/  STS [R28], R31 ;  /* 0x0000001f1c007388 */ /* 0x000fe20000000800 */
[----:B------:R-:W-:Y:S01]  /*0970*/  FADD R59, R14, R59 ;  /* 0x0000003b0e3b7221 */ /* 0x000fe20000000000 */
[----:B------:R-:W-:Y:S01]  /*0980*/  FFMA R22, R43, R7, R23 ;  /* 0x000000072b167223 */ /* 0x000fe20000000017 */
[----:B------:R-:W-:Y:S01]  /*0990*/  FADD R12, R15, R6 ;  /* 0x000000060f0c7221 */ /* 0x000fe20000000000 */
[----:B------:R0:W-:Y:S01]  /*09a0*/  STS [R29+0x400], R8 ;  /* 0x000400081d007388 */ /* 0x0001e20000000800 */
[----:B------:R-:W-:Y:S01]  /*09b0*/  FADD R33, R16, R33 ;  /* 0x0000002110217221 */ /* 0x000fe20000000000 */
[----:B------:R-:W-:Y:S02]  /*09c0*/  FADD R14, R17, R4 ;  /* 0x00000004110e7221 */ /* 0x000fe40000000000 */
[----:B------:R1:W-:Y:S01]  /*09d0*/  STS [R54+0x800], R9 ;  /* 0x0008000936007388 */ /* 0x0003e20000000800 */
[----:B------:R-:W-:-:S03]  /*09e0*/  FADD R13, R18, R5 ;  /* 0x00000005120d7221 */ /* 0x000fc60000000000 */
[----:B------:R-:W-:Y:S01]  /*09f0*/  STS [R55+0xc00], R10 ;  /* 0x000c000a37007388 */ /* 0x000fe20000000800 */
[----:B------:R-:W-:Y:S01]  /*0a00*/  FFMA R32, R47, R7, R23 ;  /* 0x000000072f207223 */ /* 0x000fe20000000017 */
[----:B------:R-:W-:Y:S02]  /*0a10*/  FADD R22, R19, R22 ;  /* 0x0000001613167221 */ /* 0x000fe40000000000 */
[----:B------:R-:W-:Y:S01]  /*0a20*/  STS [R28+0x100], R11 ;  /* 0x0001000b1c007388 */ /* 0x000fe20000000800 */
[----:B------:R-:W-:-:S03]  /*0a30*/  FADD R35, R24, R35 ;  /* 0x0000002318237221 */ /* 0x000fc60000000000 */
[----:B------:R-:W-:Y:S01]  /*0a40*/  STS [R29+0x500], R20 ;  /* 0x000500141d007388 */ /* 0x000fe20000000800 */
[----:B------:R-:W-:-:S03]  /*0a50*/  FADD R30, R25, R30 ;  /* 0x0000001e191e7221 */ /* 0x000fc60000000000 */
[----:B------:R-:W-:Y:S01]  /*0a60*/  STS [R54+0x900], R59 ;  /* 0x0009003b36007388 */ /* 0x000fe20000000800 */
[----:B------:R-:W-:-:S03]  /*0a70*/  FADD R21, R26, R21 ;  /* 0x000000151a157221 */ /* 0x000fc60000000000 */
[----:B------:R2:W-:Y:S01]  /*0a80*/  STS [R55+0xd00], R12 ;  /* 0x000d000c37007388 */ /* 0x0005e20000000800 */
[----:B------:R-:W-:Y:S01]  /*0a90*/  FADD R32, R27, R32 ;  /* 0x000000201b207221 */ /* 0x000fe20000000000 */
[----:B------:R-:W-:Y:S02]  /*0aa0*/  SHF.L.U32 R16, R49, 0x2, RZ ;  /* 0x0000000231107819 */ /* 0x000fe400000006ff */
[----:B------:R-:W-:Y:S04]  /*0ab0*/  STS [R28+0x200], R33 ;  /* 0x000200211c007388 */ /* 0x000fe80000000800 */
[----:B------:R-:W-:Y:S04]  /*0ac0*/  STS [R29+0x600], R14 ;  /* 0x0006000e1d007388 */ /* 0x000fe80000000800 */
[----:B------:R-:W-:Y:S01]  /*0ad0*/  STS [R54+0xa00], R13 ;  /* 0x000a000d36007388 */ /* 0x000fe20000000800 */
[----:B------:R-:W-:-:S03]  /*0ae0*/  LOP3.LUT R16, R16, 0x3fc, RZ, 0xc0, !PT ;  /* 0x000003fc10107812 */ /* 0x000fc600078ec0ff */
[----:B------:R3:W-:Y:S04]  /*0af0*/  STS [R55+0xe00], R22 ;  /* 0x000e001637007388 */ /* 0x0007e80000000800 */
[----:B------:R-:W-:Y:S04]  /*0b00*/  STS [R28+0x300], R35 ;  /* 0x000300231c007388 */ /* 0x000fe80000000800 */
[----:B------:R-:W-:Y:S04]  /*0b10*/  @!P0 STG.E.128 desc[UR6][R56.64], R36 ;  /* 0x0000002438008986 */ /* 0x000fe8000c101d06 */
[----:B------:R-:W-:Y:S04]  /*0b20*/  STS [R29+0x700], R30 ;  /* 0x0007001e1d007388 */ /* 0x000fe80000000800 */
[----:B------:R-:W-:Y:S04]  /*0b30*/  @!P0 STG.E.128 desc[UR6][R52.64], R40 ;  /* 0x0000002834008986 */ /* 0x000fe8000c101d06 */
[----:B------:R4:W-:Y:S01]  /*0b40*/  STS [R54+0xb00], R21 ;  /* 0x000b001536007388 */ /* 0x0009e20000000800 */
[----:B------:R-:W-:-:S03]  /*0b50*/  LOP3.LUT R4, R16, 0x400, RZ, 0xfc, !PT ;  /* 0x0000040010047812 */ /* 0x000fc600078efcff */
[----:B------:R-:W-:Y:S04]  /*0b60*/  @!P0 STG.E.128 desc[UR6][R50.64], R44 ;  /* 0x0000002c32008986 */ /* 0x000fe8000c101d06 */
[----:B------:R-:W-:Y:S01]  /*0b70*/  STS [R55+0xf00], R32 ;  /* 0x000f002037007388 */ /* 0x000fe20000000800 */
[----:B------:R-:W-:Y:S02]  /*0b80*/  LOP3.LUT R6, R16, 0x800, RZ, 0xfc, !PT ;  /* 0x0000080010067812 */ /* 0x000fe400078efcff */
[----:B------:R-:W-:Y:S02]  /*0b90*/  SHF.R.U32.HI R49, RZ, 0x2, R49 ;  /* 0x00000002ff317819 */ /* 0x000fe40000011631 */
[----:B------:R-:W-:Y:S02]  /*0ba0*/  SHF.R.U32.HI R5, RZ, 0x4, R4 ;  /* 0x00000004ff057819 */ /* 0x000fe40000011604 */
[----:B------:R-:W-:-:S02]  /*0bb0*/  SHF.R.U32.HI R7, RZ, 0x4, R6 ;  /* 0x00000004ff077819 */ /* 0x000fc40000011606 */
[----:B------:R-:W-:Y:S02]  /*0bc0*/  LOP3.LUT R4, R49, 0x30, RZ, 0xc0, !PT ;  /* 0x0000003031047812 */ /* 0x000fe400078ec0ff */
[----:B------:R-:W-:Y:S02]  /*0bd0*/  LOP3.LUT R6, R5, 0x70, RZ, 0xc0, !PT ;  /* 0x0000007005067812 */ /* 0x000fe400078ec0ff */
[----:B0-----:R-:W-:Y:S02]  /*0be0*/  LOP3.LUT R8, R7, 0xb0, RZ, 0xc0, !PT ;  /* 0x000000b007087812 */ /* 0x001fe400078ec0ff */
[----:B------:R-:W-:Y:S01]  /*0bf0*/  IADD3 R5, R4, UR4, RZ ;  /* 0x0000000404057c10 */ /* 0x000fe2000fffe0ff */
[----:B------:R-:W-:Y:S01]  /*0c00*/  VIADD R7, R6, UR4 ;  /* 0x0000000406077c36 */ /* 0x000fe20008000000 */
[----:B-1----:R-:W-:Y:S02]  /*0c10*/  IADD3 R9, R8, UR4, RZ ;  /* 0x0000000408097c10 */ /* 0x002fe4000fffe0ff */
[C---:B------:R-:W-:Y:S01]  /*0c20*/  LEA R5, R16.reuse, R5, 0x2 ;  /* 0x0000000510057211 */ /* 0x040fe200078e10ff */
[C---:B------:R-:W-:Y:S01]  /*0c30*/  IMAD R8, R16.reuse, 0x4, R7 ;  /* 0x0000000410087824 */ /* 0x040fe200078e0207 */
[----:B------:R-:W-:Y:S01]  /*0c40*/  BAR.SYNC.DEFER_BLOCKING 0x0 ;  /* 0x0000000000007b1d */ /* 0x000fe20000010000 */
[----:B--2---:R-:W-:-:S02]  /*0c50*/  LEA R12, R16, R9, 0x2 ;  /* 0x00000009100c7211 */ /* 0x004fc400078e10ff */
[--C-:B------:R-:W-:Y:S02]  /*0c60*/  SHF.R.S32.HI R18, RZ, 0x17, R2.reuse ;  /* 0x00000017ff127819 */ /* 0x100fe40000011402 */
[----:B------:R-:W-:Y:S02]  /*0c70*/  PRMT R17, R3, 0x6540, R2 ;  /* 0x0000654003117816 */ /* 0x000fe40000000002 */
[----:B------:R-:W-:Y:S02]  /*0c80*/  SGXT R2, R18, 0x1 ;  /* 0x000000011202781a */ /* 0x000fe40000000200 */
[----:B------:R-:W-:Y:S02]  /*0c90*/  SHF.R.U32.HI R19, RZ, 0x6, R48 ;  /* 0x00000006ff137819 */ /* 0x000fe40000011630 */
[----:B------:R-:W-:Y:S02]  /*0ca0*/  LEA.HI R18, R2, R17, RZ, 0xc ;  /* 0x0000001102127211 */ /* 0x000fe400078f60ff */
[----:B------:R-:W0:Y:S01]  /*0cb0*/  LDC.64 R2, c[0x0][0x248] ;  /* 0x00009200ff027b82 */ /* 0x000e220000000a00 */
[----:B------:R-:W1:Y:S04]  /*0cc0*/  LDS.128 R4, [R5] ;  /* 0x0000000005047984 */ /* 0x000e680000000c00 */
[----:B------:R-:W2:Y:S04]  /*0cd0*/  LDS.128 R8, [R8+0x1000] ;  /* 0x0010000008087984 */ /* 0x000ea80000000c00 */
[----:B------:R-:W5:Y:S01]  /*0ce0*/  LDS.128 R12, [R12+0x2000] ;  /* 0x002000000c0c7984 */ /* 0x000f620000000c00 */
[----:B------:R-:W-:-:S02]  /*0cf0*/  SHF.L.U32 R20, R18, 0x6, RZ ;  /* 0x0000000612147819 */ /* 0x000fc400000006ff */
[----:B------:R-:W-:Y:S02]  /*0d00*/  SGXT.U32 R19, R19, 0x2 ;  /* 0x000000021313781a */ /* 0x000fe40000000000 */
[----:B------:R-:W-:Y:S02]  /*0d10*/  LOP3.LUT R18, R18, 0xfffff000, RZ, 0xc0, !PT ;  /* 0xfffff00012127812 */ /* 0x000fe400078ec0ff */
[----:B------:R-:W-:Y:S02]  /*0d20*/  LOP3.LUT R20, R20, 0xfffc0000, RZ, 0xc0, !PT ;  /* 0xfffc000014147812 */ /* 0x000fe400078ec0ff */
[----:B------:R-:W-:Y:S02]  /*0d30*/  LOP3.LUT R0, R0, R19, RZ, 0xfc, !PT ;  /* 0x0000001300007212 */ /* 0x000fe400078efcff */
[----:B------:R-:W-:Y:S02]  /*0d40*/  LOP3.LUT R19, R16, 0xc00, RZ, 0xfc, !PT ;  /* 0x00000c0010137812 */ /* 0x000fe400078efcff */
[----:B------:R-:W-:-:S02]  /*0d50*/  IADD3 R25, R20, R17, -R18 ;  /* 0x0000001114197210 */ /* 0x000fc40007ffe812 */
[C---:B------:R-:W-:Y:S02]  /*0d60*/  LOP3.LUT R17, R0.reuse, 0x4, RZ, 0xfc, !PT ;  /* 0x0000000400117812 */ /* 0x040fe400078efcff */
[C---:B------:R-:W-:Y:S02]  /*0d70*/  LOP3.LUT R18, R0.reuse, 0x8, RZ, 0xfc, !PT ;  /* 0x0000000800127812 */ /* 0x040fe400078efcff */
[----:B------:R-:W-:Y:S02]  /*0d80*/  SHF.R.U32.HI R19, RZ, 0x4, R19 ;  /* 0x00000004ff137819 */ /* 0x000fe40000011613 */
[C---:B---3--:R-:W-:Y:S02]  /*0d90*/  LOP3.LUT R22, R0.reuse, 0xc, RZ, 0xfc, !PT ;  /* 0x0000000c00167812 */ /* 0x048fe400078efcff */
[----:B------:R-:W-:Y:S02]  /*0da0*/  ISETP.GE.AND P1, PT, R0, 0x40, PT ;  /* 0x000000400000780c */ /* 0x000fe40003f26270 */
[----:B------:R-:W-:-:S02]  /*0db0*/  ISETP.GE.AND P2, PT, R17, 0x40, PT ;  /* 0x000000401100780c */ /* 0x000fc40003f46270 */
[----:B------:R-:W-:Y:S02]  /*0dc0*/  ISETP.GE.AND P3, PT, R18, 0x40, PT ;  /* 0x000000401200780c */ /* 0x000fe40003f66270 */
[----:B------:R-:W-:Y:S01]  /*0dd0*/  LOP3.LUT R20, R19, 0xf0, RZ, 0xc0, !PT ;  /* 0x000000f013147812 */ /* 0x000fe200078ec0ff */
[----:B------:R-:W-:Y:S01]  /*0de0*/  IMAD R19, R0, 0x1000, R25 ;  /* 0x0000100000137824 */ /* 0x000fe200078e0219 */
[----:B------:R-:W-:Y:S02]  /*0df0*/  ISETP.GE.AND P0, PT, R22, 0x40, PT ;  /* 0x000000401600780c */ /* 0x000fe40003f06270 */
[-C--:B----4-:R-:W-:Y:S02]  /*0e00*/  LEA R21, R17, R25.reuse, 0xc ;  /* 0x0000001911157211 */ /* 0x090fe400078e60ff */
[----:B------:R-:W-:Y:S01]  /*0e10*/  LEA R23, R18, R25, 0xc ;  /* 0x0000001912177211 */ /* 0x000fe200078e60ff */
[----:B------:R-:W-:Y:S02]  /*0e20*/  VIADD R17, R20, UR4 ;  /* 0x0000000414117c36 */ /* 0x000fe40008000000 */
[----:B0-----:R-:W-:-:S04]  /*0e30*/  IMAD.WIDE R18, R19, 0x4, R2 ;  /* 0x0000000413127825 */ /* 0x001fc800078e0202 */
[--C-:B------:R-:W-:Y:S01]  /*0e40*/  IMAD.WIDE R20, R21, 0x4, R2.reuse ;  /* 0x0000000415147825 */ /* 0x100fe200078e0202 */
[----:B-1----:R0:W-:Y:S03]  /*0e50*/  @!P1 STG.E.128 desc[UR6][R18.64], R4 ;  /* 0x0000000412009986 */ /* 0x0021e6000c101d06 */
[----:B------:R-:W-:Y:S01]  /*0e60*/  IMAD.WIDE R22, R23, 0x4, R2 ;  /* 0x0000000417167825 */ /* 0x000fe200078e0202 */
[----:B--2---:R0:W-:Y:S01]  /*0e70*/  @!P2 STG.E.128 desc[UR6][R20.64], R8 ;  /* 0x000000081400a986 */ /* 0x0041e2000c101d06 */
[----:B------:R-:W-:-:S03]  /*0e80*/  LEA R17, R16, R17, 0x2 ;  /* 0x0000001110117211 */ /* 0x000fc600078e10ff */
[----:B-----5:R0:W-:Y:S02]  /*0e90*/  @!P3 STG.E.128 desc[UR6][R22.64], R12 ;  /* 0x0000000c1600b986 */ /* 0x0201e4000c101d06 */
[----:B0-----:R-:W-:Y:S05]  /*0ea0*/  @P0 EXIT ;  /* 0x000000000000094d */ /* 0x001fea0003800000 */
[----:B0-----:R-:W0:Y:S01]  /*0eb0*/  LDS.128 R16, [R17+0x3000] ;  /* 0x0030000011107984 */ /* 0x001e220000000c00 */
[----:B------:R-:W-:-:S04]  /*0ec0*/  LOP3.LUT R0, R0, 0xc, RZ, 0xfc, !PT ;  /* 0x0000000c00007812 */ /* 0x000fc800078efcff */
[----:B------:R-:W-:-:S05]  /*0ed0*/  LEA R25, R0, R25, 0xc ;  /* 0x0000001900197211 */ /* 0x000fca00078e60ff */
[----:B------:R-:W-:-:S05]  /*0ee0*/  IMAD.WIDE R2, R25, 0x4, R2 ;  /* 0x0000000419027825 */ /* 0x000fca00078e0202 */
[----:B0-----:R-:W-:Y:S01]  /*0ef0*/  STG.E.128 desc[UR6][R2.64], R16 ;  /* 0x0000001002007986 */ /* 0x001fe2000c101d06 */
[----:B------:R-:W-:Y:S05]  /*0f00*/  EXIT ;  /* 0x000000000000794d */ /* 0x000fea0003800000 */
.L_x_0:
[----:B------:R-:W-:-:S00]  /*0f10*/  BRA `(.L_x_0) ;  /* 0xfffffffc00fc7947 */ /* 0x000fc0000383ffff */
[----:B------:R-:W-:-:S00]  /*0f20*/  NOP ;  /* 0x0000000000007918 */ /* 0x000fc00000000000 */
        /* <DEDUP_REMOVED lines=13> */
.L_x_1:


//--------------------- .nv.shared.triton_poi_fused_add_convolution_mul_9 --------------------------
	.section	.nv.shared.triton_poi_fused_add_convolution_mul_9,"aw",@nobits
	.sectionflags	@""
	.align	16
	.zero		1024


//--------------------- .nv.constant0.triton_poi_fused_add_convolution_mul_9 --------------------------
	.section	.nv.constant0.triton_poi_fused_add_convolution_mul_9,"a",@progbits
	.sectionflags	@""
	.align	4
.nv.constant0.triton_poi_fused_add_convolution_mul_9:
	.zero		600
